//
// Generated by NVIDIA NVVM Compiler
//
// Compiler Build ID: CL-36424714
// Cuda compilation tools, release 13.0, V13.0.88
// Based on NVVM 20.0.0
//

.version 9.0
.target sm_100
.address_size 64

	// .globl	_Z3addiPiS_S_S_i

.visible .entry _Z3addiPiS_S_S_i(
	.param .u32 _Z3addiPiS_S_S_i_param_0,
	.param .u64 .ptr .align 1 _Z3addiPiS_S_S_i_param_1,
	.param .u64 .ptr .align 1 _Z3addiPiS_S_S_i_param_2,
	.param .u64 .ptr .align 1 _Z3addiPiS_S_S_i_param_3,
	.param .u64 .ptr .align 1 _Z3addiPiS_S_S_i_param_4,
	.param .u32 _Z3addiPiS_S_S_i_param_5
)
{
	.reg .pred 	%p<2>;
	.reg .b32 	%r<15>;
	.reg .b64 	%rd<17>;

	ld.param.s32 	%rd6, [_Z3addiPiS_S_S_i_param_0];
	ld.param.u64 	%rd2, [_Z3addiPiS_S_S_i_param_1];
	ld.param.u64 	%rd3, [_Z3addiPiS_S_S_i_param_2];
	ld.param.u64 	%rd4, [_Z3addiPiS_S_S_i_param_3];
	ld.param.u64 	%rd5, [_Z3addiPiS_S_S_i_param_4];
	ld.param.u32 	%r1, [_Z3addiPiS_S_S_i_param_5];
	mov.u32 	%r2, %ctaid.x;
	mov.u32 	%r3, %ntid.y;
	mov.u32 	%r4, %tid.y;
	mad.lo.s32 	%r5, %r2, %r3, %r4;
	mov.u32 	%r6, %ntid.x;
	mov.u32 	%r7, %tid.x;
	mad.lo.s32 	%r8, %r5, %r6, %r7;
	cvt.u64.u32 	%rd1, %r8;
	setp.ge.u64 	%p1, %rd1, %rd6;
	@%p1 bra 	$L__BB0_2;
	cvta.to.global.u64 	%rd7, %rd2;
	cvta.to.global.u64 	%rd8, %rd3;
	cvta.to.global.u64 	%rd9, %rd4;
	cvta.to.global.u64 	%rd10, %rd5;
	shl.b64 	%rd11, %rd1, 2;
	add.s64 	%rd12, %rd7, %rd11;
	ld.global.u32 	%r9, [%rd12];
	add.s64 	%rd13, %rd8, %rd11;
	ld.global.u32 	%r10, [%rd13];
	mad.lo.s32 	%r11, %r9, %r1, %r10;
	add.s32 	%r12, %r11, -1;
	mul.wide.s32 	%rd14, %r12, 4;
	add.s64 	%rd15, %rd10, %rd14;
	add.s64 	%rd16, %rd9, %rd11;
	ld.global.u32 	%r13, [%rd16];
	atom.global.add.u32 	%r14, [%rd15], %r13;
$L__BB0_2:
	ret;

}


// ===== COMPILED SASS (sm_100) =====

	.target	sm_100

	.elftype	@"ET_EXEC"


//--------------------- .note.nv.tkinfo           --------------------------
	.section	.note.nv.tkinfo,"",@"SHT_NOTE"
	.sectionflags	@"SHF_NOTE_NV_TKINFO"
	.tkinfo
        /*0018*/ 	.word	0x00000002
        /*0030*/ 	.string	""
        /*0030*/ 	.string	"ptxas"
        /*0030*/ 	.string	"Cuda compilation tools, release 13.0, V13.0.88"
        /*0030*/ 	.string	"Build cuda_13.0.r13.0/compiler.36424714_0"
        /*0030*/ 	.string	"-arch sm_100 -m 64 "



//--------------------- .note.nv.cuinfo           --------------------------
	.section	.note.nv.cuinfo,"",@"SHT_NOTE"
	.sectionflags	@"SHF_NOTE_NV_CUINFO"
        /*0018*/ 	.short	0x0002
        /*001a*/ 	.short	0x0064
        /*001c*/ 	.short	0x0082
	.zero		2


//--------------------- .nv.info                  --------------------------
	.section	.nv.info,"",@"SHT_CUDA_INFO"
	.align	4


	//----- nvinfo : EIATTR_REGCOUNT
	.align		4
        /*0000*/ 	.byte	0x04, 0x2f
        /*0002*/ 	.short	(.L_1 - .L_0)
	.align		4
.L_0:
        /*0004*/ 	.word	index@(_Z3addiPiS_S_S_i)
        /*0008*/ 	.word	0x0000000e


	//----- nvinfo : EIATTR_FRAME_SIZE
	.align		4
.L_1:
        /*000c*/ 	.byte	0x04, 0x11
        /*000e*/ 	.short	(.L_3 - .L_2)
	.align		4
.L_2:
        /*0010*/ 	.word	index@(_Z3addiPiS_S_S_i)
        /*0014*/ 	.word	0x00000000


	//----- nvinfo : EIATTR_MIN_STACK_SIZE
	.align		4
.L_3:
        /*0018*/ 	.byte	0x04, 0x12
        /*001a*/ 	.short	(.L_5 - .L_4)
	.align		4
.L_4:
        /*001c*/ 	.word	index@(_Z3addiPiS_S_S_i)
        /*0020*/ 	.word	0x00000000
.L_5:


//--------------------- .nv.compat                --------------------------
	.section	.nv.compat,"",@"SHT_CUDA_COMPAT_INFO"
	.align	4
        /*0000*/ 	.byte	0x02, 0x09, 0x00, 0x00, 0x02, 0x02, 0x01, 0x00, 0x02, 0x05, 0x05, 0x00, 0x03, 0x07, 0x01, 0x01
        /*0010*/ 	.byte	0x02, 0x03, 0x00, 0x00, 0x02, 0x06, 0x01, 0x00, 0x04, 0x0b, 0x08, 0x00, 0x09, 0x00, 0x00, 0x00
        /*0020*/ 	.byte	0x00, 0x00, 0x00, 0x00


//--------------------- .nv.info._Z3addiPiS_S_S_i --------------------------
	.section	.nv.info._Z3addiPiS_S_S_i,"",@"SHT_CUDA_INFO"
	.sectionflags	@""
	.align	4


	//----- nvinfo : EIATTR_CUDA_API_VERSION
	.align		4
        /*0000*/ 	.byte	0x04, 0x37
        /*0002*/ 	.short	(.L_7 - .L_6)
.L_6:
        /*0004*/ 	.word	0x00000082


	//----- nvinfo : EIATTR_KPARAM_INFO
	.align		4
.L_7:
        /*0008*/ 	.byte	0x04, 0x17
        /*000a*/ 	.short	(.L_9 - .L_8)
.L_8:
        /*000c*/ 	.word	0x00000000
        /*0010*/ 	.short	0x0005
        /*0012*/ 	.short	0x0028
        /*0014*/ 	.byte	0x00, 0xf0, 0x11, 0x00


	//----- nvinfo : EIATTR_KPARAM_INFO
	.align		4
.L_9:
        /*0018*/ 	.byte	0x04, 0x17
        /*001a*/ 	.short	(.L_11 - .L_10)
.L_10:
        /*001c*/ 	.word	0x00000000
        /*0020*/ 	.short	0x0004
        /*0022*/ 	.short	0x0020
        /*0024*/ 	.byte	0x00, 0xf5, 0x21, 0x00


	//----- nvinfo : EIATTR_KPARAM_INFO
	.align		4
.L_11:
        /*0028*/ 	.byte	0x04, 0x17
        /*002a*/ 	.short	(.L_13 - .L_12)
.L_12:
        /*002c*/ 	.word	0x00000000
        /*0030*/ 	.short	0x0003
        /*0032*/ 	.short	0x0018
        /*0034*/ 	.byte	0x00, 0xf5, 0x21, 0x00


	//----- nvinfo : EIATTR_KPARAM_INFO
	.align		4
.L_13:
        /*0038*/ 	.byte	0x04, 0x17
        /*003a*/ 	.short	(.L_15 - .L_14)
.L_14:
        /*003c*/ 	.word	0x00000000
        /*0040*/ 	.short	0x0002
        /*0042*/ 	.short	0x0010
        /*0044*/ 	.byte	0x00, 0xf5, 0x21, 0x00


	//----- nvinfo : EIATTR_KPARAM_INFO
	.align		4
.L_15:
        /*0048*/ 	.byte	0x04, 0x17
        /*004a*/ 	.short	(.L_17 - .L_16)
.L_16:
        /*004c*/ 	.word	0x00000000
        /*0050*/ 	.short	0x0001
        /*0052*/ 	.short	0x0008
        /*0054*/ 	.byte	0x00, 0xf5, 0x21, 0x00


	//----- nvinfo : EIATTR_KPARAM_INFO
	.align		4
.L_17:
        /*0058*/ 	.byte	0x04, 0x17
        /*005a*/ 	.short	(.L_19 - .L_18)
.L_18:
        /*005c*/ 	.word	0x00000000
        /*0060*/ 	.short	0x0000
        /*0062*/ 	.short	0x0000
        /*0064*/ 	.byte	0x00, 0xf0, 0x11, 0x00


	//----- nvinfo : EIATTR_SPARSE_MMA_MASK
	.align		4
.L_19:
        /*0068*/ 	.byte	0x03, 0x50
        /*006a*/ 	.short	0x0000


	//----- nvinfo : EIATTR_MAXREG_COUNT
	.align		4
        /*006c*/ 	.byte	0x03, 0x1b
        /*006e*/ 	.short	0x00ff


	//----- nvinfo : EIATTR_MERCURY_ISA_VERSION
	.align		4
        /*0070*/ 	.byte	0x03, 0x5f
        /*0072*/ 	.short	0x0101


	//----- nvinfo : EIATTR_VRC_CTA_INIT_COUNT
	.align		4
        /*0074*/ 	.byte	0x02, 0x4a
	.zero		1
	.zero		1


	//----- nvinfo : EIATTR_EXIT_INSTR_OFFSETS
	.align		4
        /*0078*/ 	.byte	0x04, 0x1c
        /*007a*/ 	.short	(.L_21 - .L_20)


	//   ....[0]....
.L_20:
        /*007c*/ 	.word	0x000000c0


	//   ....[1]....
        /*0080*/ 	.word	0x00000210


	//----- nvinfo : EIATTR_CBANK_PARAM_SIZE
	.align		4
.L_21:
        /*0084*/ 	.byte	0x03, 0x19
        /*0086*/ 	.short	0x002c


	//----- nvinfo : EIATTR_PARAM_CBANK
	.align		4
        /*0088*/ 	.byte	0x04, 0x0a
        /*008a*/ 	.short	(.L_23 - .L_22)
	.align		4
.L_22:
        /*008c*/ 	.word	index@(.nv.constant0._Z3addiPiS_S_S_i)
        /*0090*/ 	.short	0x0380
        /*0092*/ 	.short	0x002c


	//----- nvinfo : EIATTR_SW_WAR
	.align		4
.L_23:
        /*0094*/ 	.byte	0x04, 0x36
        /*0096*/ 	.short	(.L_25 - .L_24)
.L_24:
        /*0098*/ 	.word	0x00000008
.L_25:


//--------------------- .nv.callgraph             --------------------------
	.section	.nv.callgraph,"",@"SHT_CUDA_CALLGRAPH"
	.align	4
	.sectionentsize	8
	.align		4
        /*0000*/ 	.word	0x00000000
	.align		4
        /*0004*/ 	.word	0xffffffff
	.align		4
        /*0008*/ 	.word	0x00000000
	.align		4
        /*000c*/ 	.word	0xfffffffe
	.align		4
        /*0010*/ 	.word	0x00000000
	.align		4
        /*0014*/ 	.word	0xfffffffd
	.align		4
        /*0018*/ 	.word	0x00000000
	.align		4
        /*001c*/ 	.word	0xfffffffc


//--------------------- .text._Z3addiPiS_S_S_i    --------------------------
	.section	.text._Z3addiPiS_S_S_i,"ax",@progbits
	.align	128
        .global         _Z3addiPiS_S_S_i
        .type           _Z3addiPiS_S_S_i,@function
        .size           _Z3addiPiS_S_S_i,(.L_x_1 - _Z3addiPiS_S_S_i)
        .other          _Z3addiPiS_S_S_i,@"STO_CUDA_ENTRY STV_DEFAULT"
_Z3addiPiS_S_S_i:
.text._Z3addiPiS_S_S_i:
[----:B------:R-:W-:Y:S01]  /*0000*/  LDC R1, c[0x0][0x37c] ;  /* 0x0000df00ff017b82 */ /* 0x000fe20000000800 */
[----:B------:R-:W0:Y:S07]  /*0010*/  S2R R3, SR_TID.Y ;  /* 0x0000000000037919 */ /* 0x000e2e0000002200 */
[----:B------:R-:W0:Y:S01]  /*0020*/  S2UR UR4, SR_CTAID.X ;  /* 0x00000000000479c3 */ /* 0x000e220000002500 */
[----:B------:R-:W1:Y:S01]  /*0030*/  LDCU UR6, c[0x0][0x380] ;  /* 0x00007000ff0677ac */ /* 0x000e620008000800 */
[----:B------:R-:W2:Y:S06]  /*0040*/  S2R R5, SR_TID.X ;  /* 0x0000000000057919 */ /* 0x000eac0000002100 */
[----:B------:R-:W0:Y:S01]  /*0050*/  LDC R0, c[0x0][0x364] ;  /* 0x0000d900ff007b82 */ /* 0x000e220000000800 */
[----:B------:R-:W2:Y:S01]  /*0060*/  LDCU UR5, c[0x0][0x360] ;  /* 0x00006c00ff0577ac */ /* 0x000ea20008000800 */
[----:B0-----:R-:W-:Y:S01]  /*0070*/  IMAD R0, R0, UR4, R3 ;  /* 0x0000000400007c24 */ /* 0x001fe2000f8e0203 */
[----:B-1----:R-:W-:-:S03]  /*0080*/  USHF.R.S32.HI UR4, URZ, 0x1f, UR6 ;  /* 0x0000001fff047899 */ /* 0x002fc60008011406 */
[----:B--2---:R-:W-:-:S05]  /*0090*/  IMAD R0, R0, UR5, R5 ;  /* 0x0000000500007c24 */ /* 0x004fca000f8e0205 */
[----:B------:R-:W-:-:S04]  /*00a0*/  ISETP.GE.U32.AND P0, PT, R0, UR6, PT ;  /* 0x0000000600007c0c */ /* 0x000fc8000bf06070 */
[----:B------:R-:W-:-:S13]  /*00b0*/  ISETP.GE.U32.AND.EX P0, PT, RZ, UR4, PT, P0 ;  /* 0x00000004ff007c0c */ /* 0x000fda000bf06100 */
[----:B------:R-:W-:Y:S05]  /*00c0*/  @P0 EXIT ;  /* 0x000000000000094d */ /* 0x000fea0003800000 */
[----:B------:R-:W0:Y:S01]  /*00d0*/  LDCU.128 UR8, c[0x0][0x390] ;  /* 0x00007200ff0877ac */ /* 0x000e220008000c00 */
[----:B------:R-:W-:Y:S01]  /*00e0*/  IMAD.SHL.U32 R8, R0, 0x4, RZ ;  /* 0x0000000400087824 */ /* 0x000fe200078e00ff */
[----:B------:R-:W-:Y:S01]  /*00f0*/  SHF.R.U32.HI R0, RZ, 0x1e, R0 ;  /* 0x0000001eff007819 */ /* 0x000fe20000011600 */
[----:B------:R-:W1:Y:S01]  /*0100*/  LDC.64 R2, c[0x0][0x3a0] ;  /* 0x0000e800ff027b82 */ /* 0x000e620000000a00 */
[----:B------:R-:W2:Y:S01]  /*0110*/  LDCU.64 UR6, c[0x0][0x388] ;  /* 0x00007100ff0677ac */ /* 0x000ea20008000a00 */
[----:B------:R-:W3:Y:S01]  /*0120*/  LDCU.64 UR4, c[0x0][0x358] ;  /* 0x00006b00ff0477ac */ /* 0x000ee20008000a00 */
[C---:B0-----:R-:W-:Y:S02]  /*0130*/  IADD3 R6, P1, PT, R8.reuse, UR8, RZ ;  /* 0x0000000808067c10 */ /* 0x041fe4000ff3e0ff */
[----:B--2---:R-:W-:Y:S01]  /*0140*/  IADD3 R4, P0, PT, R8, UR6, RZ ;  /* 0x0000000608047c10 */ /* 0x004fe2000ff1e0ff */
[----:B------:R-:W0:Y:S01]  /*0150*/  LDCU UR6, c[0x0][0x3a8] ;  /* 0x00007500ff0677ac */ /* 0x000e220008000800 */
[----:B------:R-:W-:-:S02]  /*0160*/  IADD3.X R7, PT, PT, R0, UR9, RZ, P1, !PT ;  /* 0x0000000900077c10 */ /* 0x000fc40008ffe4ff */
[----:B------:R-:W-:-:S04]  /*0170*/  IADD3.X R5, PT, PT, R0, UR7, RZ, P0, !PT ;  /* 0x0000000700057c10 */ /* 0x000fc800087fe4ff */
[----:B---3--:R-:W0:Y:S01]  /*0180*/  LDG.E R7, desc[UR4][R6.64] ;  /* 0x0000000406077981 */ /* 0x008e22000c1e1900 */
[----:B------:R-:W-:-:S03]  /*0190*/  IADD3 R8, P0, PT, R8, UR10, RZ ;  /* 0x0000000a08087c10 */ /* 0x000fc6000ff1e0ff */
[----:B------:R-:W0:Y:S01]  /*01a0*/  LDG.E R4, desc[UR4][R4.64] ;  /* 0x0000000404047981 */ /* 0x000e22000c1e1900 */
[----:B------:R-:W-:-:S06]  /*01b0*/  IADD3.X R9, PT, PT, R0, UR11, RZ, P0, !PT ;  /* 0x0000000b00097c10 */ /* 0x000fcc00087fe4ff */
[----:B------:R-:W2:Y:S01]  /*01c0*/  LDG.E R9, desc[UR4][R8.64] ;  /* 0x0000000408097981 */ /* 0x000ea2000c1e1900 */
[----:B0-----:R-:W-:-:S04]  /*01d0*/  IMAD R0, R4, UR6, R7 ;  /* 0x0000000604007c24 */ /* 0x001fc8000f8e0207 */
[----:B------:R-:W-:-:S04]  /*01e0*/  VIADD R11, R0, 0xffffffff ;  /* 0xffffffff000b7836 */ /* 0x000fc80000000000 */
[----:B-1----:R-:W-:-:S05]  /*01f0*/  IMAD.WIDE R2, R11, 0x4, R2 ;  /* 0x000000040b027825 */ /* 0x002fca00078e0202 */
[----:B--2---:R-:W-:Y:S01]  /*0200*/  REDG.E.ADD.STRONG.GPU desc[UR4][R2.64], R9 ;  /* 0x000000090200798e */ /* 0x004fe2000c12e104 */
[----:B------:R-:W-:Y:S05]  /*0210*/  EXIT ;  /* 0x000000000000794d */ /* 0x000fea0003800000 */
.L_x_0:
[----:B------:R-:W-:-:S00]  /*0220*/  BRA `(.L_x_0) ;  /* 0xfffffffc00fc7947 */ /* 0x000fc0000383ffff */
[----:B------:R-:W-:-:S00]  /*0230*/  NOP ;  /* 0x0000000000007918 */ /* 0x000fc00000000000 */
        /* <DEDUP_REMOVED lines=12> */
.L_x_1:


//--------------------- .nv.shared.reserved.0     --------------------------
	.section	.nv.shared.reserved.0,"aw",@nobits
	.weak		__nv_reservedSMEM_offset_0_alias
	.size		__nv_reservedSMEM_offset_0_alias, 0, 64
	.other		__nv_reservedSMEM_offset_0_alias,@"STO_CUDA_RESERVED_SHARED STV_DEFAULT"
__nv_reservedSMEM_offset_0_alias:
	.zero		0
	.zero		64


//--------------------- .nv.constant0._Z3addiPiS_S_S_i --------------------------
	.section	.nv.constant0._Z3addiPiS_S_S_i,"a",@progbits
	.sectionflags	@""
	.align	4
.nv.constant0._Z3addiPiS_S_S_i:
	.zero		940


//--------------------- SYMBOLS --------------------------

	.type		.nv.reservedSmem.offset0,@object
	.size		.nv.reservedSmem.offset0,0x4
